	.headerflags	@"EF_CUDA_TEXMODE_UNIFIED EF_CUDA_64BIT_ADDRESS EF_CUDA_ACCELERATORS EF_CUDA_SM90 EF_CUDA_VIRTUAL_SM(EF_CUDA_SM90)"
	.elftype	@"ET_EXEC"


//--------------------- .nv.info                  --------------------------
	.section	.nv.info,"",@"SHT_CUDA_INFO"
	.align	4


	//----- nvinfo : EIATTR_REGCOUNT
	.align		4
        /*0000*/ 	.byte	0x04, 0x2f
        /*0002*/ 	.short	(.L_3 - .L_2)
	.align		4
.L_2:
        /*0004*/ 	.word	index@(triton_poi_fused__native_batch_norm_legit_no_training_convolution_sigmoid_1)
        /*0008*/ 	.word	0x00000016


	//----- nvinfo : EIATTR_MIN_STACK_SIZE
	.align		4
.L_3:
        /*000c*/ 	.byte	0x04, 0x12
        /*000e*/ 	.short	(.L_5 - .L_4)
	.align		4
.L_4:
        /*0010*/ 	.word	index@(triton_poi_fused__native_batch_norm_legit_no_training_convolution_sigmoid_1)
        /*0014*/ 	.word	0x00000000


	//----- nvinfo : EIATTR_FRAME_SIZE
	.align		4
.L_5:
        /*0018*/ 	.byte	0x04, 0x11
        /*001a*/ 	.short	(.L_7 - .L_6)
	.align		4
.L_6:
        /*001c*/ 	.word	index@(triton_poi_fused__native_batch_norm_legit_no_training_convolution_sigmoid_1)
        /*0020*/ 	.word	0x00000000


	//----- nvinfo : EIATTR_MIN_STACK_SIZE
	.align		4
.L_7:
        /*0024*/ 	.byte	0x04, 0x12
        /*0026*/ 	.short	(.L_9 - .L_8)
	.align		4
.L_8:
        /*0028*/ 	.word	index@(triton_poi_fused__native_batch_norm_legit_no_training_convolution_sigmoid_1)
        /*002c*/ 	.word	0x00000000
.L_9:


//--------------------- .nv.info.triton_poi_fused__native_batch_norm_legit_no_training_convolution_sigmoid_1 --------------------------
	.section	.nv.info.triton_poi_fused__native_batch_norm_legit_no_training_convolution_sigmoid_1,"",@"SHT_CUDA_INFO"
	.sectionflags	@""
	.align	4


	//----- nvinfo : EIATTR_CUDA_API_VERSION
	.align		4
        /*0000*/ 	.byte	0x04, 0x37
        /*0002*/ 	.short	(.L_11 - .L_10)
.L_10:
        /*0004*/ 	.word	0x0000007c


	//----- nvinfo : EIATTR_KPARAM_INFO
	.align		4
.L_11:
        /*0008*/ 	.byte	0x04, 0x17
        /*000a*/ 	.short	(.L_13 - .L_12)
.L_12:
        /*000c*/ 	.word	0x00000000
        /*0010*/ 	.short	0x0007
        /*0012*/ 	.short	0x0038
        /*0014*/ 	.byte	0x00, 0xf0, 0x11, 0x00


	//----- nvinfo : EIATTR_KPARAM_INFO
	.align		4
.L_13:
        /*0018*/ 	.byte	0x04, 0x17
        /*001a*/ 	.short	(.L_15 - .L_14)
.L_14:
        /*001c*/ 	.word	0x00000000
        /*0020*/ 	.short	0x0006
        /*0022*/ 	.short	0x0030
        /*0024*/ 	.byte	0x00, 0xf4, 0x21, 0x00


	//----- nvinfo : EIATTR_KPARAM_INFO
	.align		4
.L_15:
        /*0028*/ 	.byte	0x04, 0x17
        /*002a*/ 	.short	(.L_17 - .L_16)
.L_16:
        /*002c*/ 	.word	0x00000000
        /*0030*/ 	.short	0x0005
        /*0032*/ 	.short	0x0028
        /*0034*/ 	.byte	0x00, 0xf4, 0x21, 0x00


	//----- nvinfo : EIATTR_KPARAM_INFO
	.align		4
.L_17:
        /*0038*/ 	.byte	0x04, 0x17
        /*003a*/ 	.short	(.L_19 - .L_18)
.L_18:
        /*003c*/ 	.word	0x00000000
        /*0040*/ 	.short	0x0004
        /*0042*/ 	.short	0x0020
        /*0044*/ 	.byte	0x00, 0xf4, 0x21, 0x00


	//----- nvinfo : EIATTR_KPARAM_INFO
	.align		4
.L_19:
        /*0048*/ 	.byte	0x04, 0x17
        /*004a*/ 	.short	(.L_21 - .L_20)
.L_20:
        /*004c*/ 	.word	0x00000000
        /*0050*/ 	.short	0x0003
        /*0052*/ 	.short	0x0018
        /*0054*/ 	.byte	0x00, 0xf4, 0x21, 0x00


	//----- nvinfo : EIATTR_KPARAM_INFO
	.align		4
.L_21:
        /*0058*/ 	.byte	0x04, 0x17
        /*005a*/ 	.short	(.L_23 - .L_22)
.L_22:
        /*005c*/ 	.word	0x00000000
        /*0060*/ 	.short	0x0002
        /*0062*/ 	.short	0x0010
        /*0064*/ 	.byte	0x00, 0xf4, 0x21, 0x00


	//----- nvinfo : EIATTR_KPARAM_INFO
	.align		4
.L_23:
        /*0068*/ 	.byte	0x04, 0x17
        /*006a*/ 	.short	(.L_25 - .L_24)
.L_24:
        /*006c*/ 	.word	0x00000000
        /*0070*/ 	.short	0x0001
        /*0072*/ 	.short	0x0008
        /*0074*/ 	.byte	0x00, 0xf4, 0x21, 0x00


	//----- nvinfo : EIATTR_KPARAM_INFO
	.align		4
.L_25:
        /*0078*/ 	.byte	0x04, 0x17
        /*007a*/ 	.short	(.L_27 - .L_26)
.L_26:
        /*007c*/ 	.word	0x00000000
        /*0080*/ 	.short	0x0000
        /*0082*/ 	.short	0x0000
        /*0084*/ 	.byte	0x00, 0xf4, 0x21, 0x00


	//----- nvinfo : EIATTR_SPARSE_MMA_MASK
	.align		4
.L_27:
        /*0088*/ 	.byte	0x03, 0x50
        /*008a*/ 	.short	0x0000


	//----- nvinfo : EIATTR_MAXREG_COUNT
	.align		4
        /*008c*/ 	.byte	0x03, 0x1b
        /*008e*/ 	.short	0x00ff


	//----- nvinfo : EIATTR_EXIT_INSTR_OFFSETS
	.align		4
        /*0090*/ 	.byte	0x04, 0x1c
        /*0092*/ 	.short	(.L_29 - .L_28)


	//   ....[0]....
.L_28:
        /*0094*/ 	.word	0x00000410


	//   ....[1]....
        /*0098*/ 	.word	0x00000430


	//----- nvinfo : EIATTR_REQNTID
	.align		4
.L_29:
        /*009c*/ 	.byte	0x04, 0x10
        /*009e*/ 	.short	(.L_31 - .L_30)
.L_30:
        /*00a0*/ 	.word	0x00000080
        /*00a4*/ 	.word	0x00000001
        /*00a8*/ 	.word	0x00000001


	//----- nvinfo : EIATTR_CBANK_PARAM_SIZE
	.align		4
.L_31:
        /*00ac*/ 	.byte	0x03, 0x19
        /*00ae*/ 	.short	0x003c


	//----- nvinfo : EIATTR_PARAM_CBANK
	.align		4
        /*00b0*/ 	.byte	0x04, 0x0a
        /*00b2*/ 	.short	(.L_33 - .L_32)
	.align		4
.L_32:
        /*00b4*/ 	.word	index@(.nv.constant0.triton_poi_fused__native_batch_norm_legit_no_training_convolution_sigmoid_1)
        /*00b8*/ 	.short	0x0210
        /*00ba*/ 	.short	0x003c


	//----- nvinfo : EIATTR_SW_WAR
	.align		4
.L_33:
        /*00bc*/ 	.byte	0x04, 0x36
        /*00be*/ 	.short	(.L_35 - .L_34)
.L_34:
        /*00c0*/ 	.word	0x00000008
.L_35:


//--------------------- .nv.callgraph             --------------------------
	.section	.nv.callgraph,"",@"SHT_CUDA_CALLGRAPH"
	.align	4
	.sectionentsize	8
	.align		4
        /*0000*/ 	.word	0x00000000
	.align		4
        /*0004*/ 	.word	0xffffffff
	.align		4
        /*0008*/ 	.word	0x00000000
	.align		4
        /*000c*/ 	.word	0xfffffffe
	.align		4
        /*0010*/ 	.word	0x00000000
	.align		4
        /*0014*/ 	.word	0xfffffffd
	.align		4
        /*0018*/ 	.word	0x00000000
	.align		4
        /*001c*/ 	.word	0xfffffffc


//--------------------- .nv.constant4             --------------------------
	.section	.nv.constant4,"a",@progbits
	.align	8
	.align		8
.nv.constant4:
        /*0000*/ 	.dword	_$_str
	.align		8
        /*0008*/ 	.dword	_$_str_$_2


//--------------------- .text.triton_poi_fused__native_batch_norm_legit_no_training_convolution_sigmoid_1 --------------------------
	.section	.text.triton_poi_fused__native_batch_norm_legit_no_training_convolution_sigmoid_1,"ax",@progbits
	.align	128
        .global         triton_poi_fused__native_batch_norm_legit_no_training_convolution_sigmoid_1
        .type           triton_poi_fused__native_batch_norm_legit_no_training_convolution_sigmoid_1,@function
        .size           triton_poi_fused__native_batch_norm_legit_no_training_convolution_sigmoid_1,(.L_x_1 - triton_poi_fused__native_batch_norm_legit_no_training_convolution_sigmoid_1)
        .other          triton_poi_fused__native_batch_norm_legit_no_training_convolution_sigmoid_1,@"STO_CUDA_ENTRY STV_DEFAULT"
triton_poi_fused__native_batch_norm_legit_no_training_convolution_sigmoid_1:
.text.triton_poi_fused__native_batch_norm_legit_no_training_convolution_sigmoid_1:
[----:B------:R-:W0:Y:S01]  /*0000*/  LDC R1, c[0x0][0x28] ;  /* 0x00000a00ff017b82 */ /* 0x000e220000000800 */
[----:B------:R-:W1:Y:S07]  /*0010*/  S2R R0, SR_TID.X ;  /* 0x0000000000007919 */ /* 0x000e6e0000002100 */
[----:B------:R-:W2:Y:S01]  /*0020*/  LDC.64 R12, c[0x0][0x228] ;  /* 0x00008a00ff0c7b82 */ /* 0x000ea20000000a00 */
[----:B------:R-:W-:Y:S01]  /*0030*/  ULDC.64 UR4, c[0x0][0x208] ;  /* 0x0000820000047ab9 */ /* 0x000fe20000000a00 */
[----:B------:R-:W3:Y:S06]  /*0040*/  S2R R3, SR_CTAID.X ;  /* 0x0000000000037919 */ /* 0x000eec0000002500 */
[----:B------:R-:W4:Y:S08]  /*0050*/  LDC.64 R10, c[0x0][0x218] ;  /* 0x00008600ff0a7b82 */ /* 0x000f300000000a00 */
[----:B------:R-:W5:Y:S08]  /*0060*/  LDC.64 R6, c[0x0][0x210] ;  /* 0x00008400ff067b82 */ /* 0x000f700000000a00 */
[----:B------:R-:W4:Y:S01]  /*0070*/  LDC.64 R14, c[0x0][0x220] ;  /* 0x00008800ff0e7b82 */ /* 0x000f220000000a00 */
[----:B-1----:R-:W-:-:S07]  /*0080*/  LOP3.LUT R0, R0, 0x7f, RZ, 0xc0, !PT ;  /* 0x0000007f00007812 */ /* 0x002fce00078ec0ff */
[----:B------:R-:W1:Y:S01]  /*0090*/  LDC.64 R16, c[0x0][0x230] ;  /* 0x00008c00ff107b82 */ /* 0x000e620000000a00 */
[----:B---3--:R-:W-:Y:S02]  /*00a0*/  SHF.R.S32.HI R2, RZ, 0x18, R3 ;  /* 0x00000018ff027819 */ /* 0x008fe40000011403 */
[----:B------:R-:W-:Y:S02]  /*00b0*/  LEA R0, R3, R0, 0x7 ;  /* 0x0000000003007211 */ /* 0x000fe400078e38ff */
[----:B------:R-:W-:-:S03]  /*00c0*/  SGXT R3, R2, 0x1 ;  /* 0x000000010203781a */ /* 0x000fc60000000200 */
[----:B------:R-:W3:Y:S01]  /*00d0*/  LDC.64 R4, c[0x0][0x238] ;  /* 0x00008e00ff047b82 */ /* 0x000ee20000000a00 */
[----:B------:R-:W-:Y:S02]  /*00e0*/  ISETP.GE.AND P0, PT, R0, 0x100, PT ;  /* 0x000001000000780c */ /* 0x000fe40003f06270 */
[----:B------:R-:W-:-:S04]  /*00f0*/  LEA.HI R3, R3, R0, RZ, 0x4 ;  /* 0x0000000003037211 */ /* 0x000fc800078f20ff */
[----:B------:R-:W-:-:S04]  /*0100*/  SHF.R.S32.HI R3, RZ, 0x4, R3 ;  /* 0x00000004ff037819 */ /* 0x000fc80000011403 */
[----:B------:R-:W-:-:S04]  /*0110*/  LEA.HI R2, R3, R3, RZ, 0x2 ;  /* 0x0000000303027211 */ /* 0x000fc800078f10ff */
[----:B------:R-:W-:-:S04]  /*0120*/  LOP3.LUT R2, R2, 0xfffffffc, RZ, 0xc0, !PT ;  /* 0xfffffffc02027812 */ /* 0x000fc800078ec0ff */
[----:B------:R-:W-:Y:S02]  /*0130*/  IADD3 R19, R3, -R2, RZ ;  /* 0x8000000203137210 */ /* 0x000fe40007ffe0ff */
[----:B------:R-:W-:-:S03]  /*0140*/  CS2R R2, SRZ ;  /* 0x0000000000027805 */ /* 0x000fc6000001ff00 */
[----:B--2---:R-:W-:-:S05]  /*0150*/  IMAD.WIDE R12, R19, 0x4, R12 ;  /* 0x00000004130c7825 */ /* 0x004fca00078e020c */
[----:B------:R2:W3:Y:S01]  /*0160*/  @!P0 LDG.E.EL R2, desc[UR4][R12.64] ;  /* 0x000000040c028981 */ /* 0x0004e2000c2e1900 */
[----:B------:R-:W-:Y:S01]  /*0170*/  CS2R R8, SRZ ;  /* 0x0000000000087805 */ /* 0x000fe2000001ff00 */
[----:B----4-:R-:W-:-:S04]  /*0180*/  IMAD.WIDE R10, R19, 0x4, R10 ;  /* 0x00000004130a7825 */ /* 0x010fc800078e020a */
[----:B-----5:R-:W-:Y:S01]  /*0190*/  IMAD.WIDE R6, R0, 0x4, R6 ;  /* 0x0000000400067825 */ /* 0x020fe200078e0206 */
[----:B------:R4:W5:Y:S03]  /*01a0*/  @!P0 LDG.E.EL R3, desc[UR4][R10.64] ;  /* 0x000000040a038981 */ /* 0x000966000c2e1900 */
[C---:B0-2---:R-:W-:Y:S01]  /*01b0*/  IMAD.WIDE R12, R19.reuse, 0x4, R14 ;  /* 0x00000004130c7825 */ /* 0x045fe200078e020e */
[----:B------:R-:W5:Y:S03]  /*01c0*/  @!P0 LDG.E R8, desc[UR4][R6.64] ;  /* 0x0000000406088981 */ /* 0x000f66000c1e1900 */
[----:B-1----:R-:W-:Y:S01]  /*01d0*/  IMAD.WIDE R14, R19, 0x4, R16 ;  /* 0x00000004130e7825 */ /* 0x002fe200078e0210 */
[----:B------:R5:W2:Y:S01]  /*01e0*/  @!P0 LDG.E.EL R9, desc[UR4][R12.64] ;  /* 0x000000040c098981 */ /* 0x000aa2000c2e1900 */
[----:B------:R-:W-:-:S02]  /*01f0*/  CS2R R16, SRZ ;  /* 0x0000000000107805 */ /* 0x000fc4000001ff00 */
[----:B---3--:R-:W-:-:S04]  /*0200*/  IMAD.WIDE R4, R19, 0x4, R4 ;  /* 0x0000000413047825 */ /* 0x008fc800078e0204 */
[----:B------:R-:W3:Y:S04]  /*0210*/  @!P0 LDG.E.EL R16, desc[UR4][R14.64] ;  /* 0x000000040e108981 */ /* 0x000ee8000c2e1900 */
[----:B------:R0:W3:Y:S01]  /*0220*/  @!P0 LDG.E.EL R17, desc[UR4][R4.64] ;  /* 0x0000000404118981 */ /* 0x0000e2000c2e1900 */
[----:B----4-:R-:W-:Y:S01]  /*0230*/  HFMA2.MMA R10, -RZ, RZ, 1.625, 0 ;  /* 0x3e800000ff0a7435 */ /* 0x010fe200000001ff */
[----:B------:R-:W-:-:S04]  /*0240*/  FADD R2, R2, 9.9999997473787516356e-06 ;  /* 0x3727c5ac02027421 */ /* 0x000fc80000000000 */
[----:B------:R-:W1:Y:S02]  /*0250*/  MUFU.SQRT R18, R2 ;  /* 0x0000000200127308 */ /* 0x000e640000002000 */
[C---:B-1----:R-:W-:Y:S02]  /*0260*/  FSETP.GT.AND P1, PT, R18.reuse, 8.50705917302346158658e+37, PT ;  /* 0x7e8000001200780b */ /* 0x042fe40003f24000 */
[----:B------:R-:W-:-:S11]  /*0270*/  FSETP.GEU.AND P2, PT, R18, 1.175494350822287508e-38, PT ;  /* 0x008000001200780b */ /* 0x000fd60003f4e000 */
[----:B------:R-:W-:-:S04]  /*0280*/  @P1 FMUL R18, R18, 0.25 ;  /* 0x3e80000012121820 */ /* 0x000fc80000400000 */
[----:B------:R-:W-:-:S06]  /*0290*/  @!P2 FMUL R18, R18, 16777216 ;  /* 0x4b8000001212a820 */ /* 0x000fcc0000400000 */
[----:B------:R-:W0:Y:S01]  /*02a0*/  MUFU.RCP R18, R18 ;  /* 0x0000001200127308 */ /* 0x000e220000001000 */
[----:B------:R-:W-:Y:S01]  /*02b0*/  FSEL R11, R10, 1, P1 ;  /* 0x3f8000000a0b7808 */ /* 0x000fe20000800000 */
[----:B-----5:R-:W-:-:S04]  /*02c0*/  FADD R12, R3, R8 ;  /* 0x00000008030c7221 */ /* 0x020fc80000000000 */
[----:B------:R-:W-:Y:S01]  /*02d0*/  @!P2 FMUL R11, R11, 16777216 ;  /* 0x4b8000000b0ba820 */ /* 0x000fe20000400000 */
[----:B--2---:R-:W-:-:S03]  /*02e0*/  FADD R9, R12, -R9 ;  /* 0x800000090c097221 */ /* 0x004fc60000000000 */
[----:B0-----:R-:W-:-:S04]  /*02f0*/  FMUL R4, R18, R11 ;  /* 0x0000000b12047220 */ /* 0x001fc80000400000 */
[----:B------:R-:W-:-:S04]  /*0300*/  FMUL R4, R9, R4 ;  /* 0x0000000409047220 */ /* 0x000fc80000400000 */
[----:B---3--:R-:W-:-:S04]  /*0310*/  FFMA R4, R4, R16, R17 ;  /* 0x0000001004047223 */ /* 0x008fc80000000011 */
[----:B------:R-:W-:-:S04]  /*0320*/  FADD R4, RZ, -R4 ;  /* 0x80000004ff047221 */ /* 0x000fc80000000000 */
[----:B------:R-:W-:-:S05]  /*0330*/  FMUL R4, R4, 1.4426950216293334961 ;  /* 0x3fb8aa3b04047820 */ /* 0x000fca0000400000 */
[----:B------:R-:W-:-:S13]  /*0340*/  FSETP.GEU.AND P1, PT, R4, -126, PT ;  /* 0xc2fc00000400780b */ /* 0x000fda0003f2e000 */
[----:B------:R-:W-:-:S04]  /*0350*/  @!P1 FMUL R4, R4, 0.5 ;  /* 0x3f00000004049820 */ /* 0x000fc80000400000 */
[----:B------:R-:W0:Y:S02]  /*0360*/  MUFU.EX2 R2, R4 ;  /* 0x0000000400027308 */ /* 0x000e240000000800 */
[----:B0-----:R-:W-:-:S04]  /*0370*/  @!P1 FMUL R2, R2, R2 ;  /* 0x0000000202029220 */ /* 0x001fc80000400000 */
[----:B------:R-:W-:Y:S02]  /*0380*/  FADD R5, R2, 1 ;  /* 0x3f80000002057421 */ /* 0x000fe40000000000 */
[----:B------:R-:W0:Y:S03]  /*0390*/  LDC.64 R2, c[0x0][0x240] ;  /* 0x00009000ff027b82 */ /* 0x000e260000000a00 */
[----:B------:R-:W-:-:S13]  /*03a0*/  FSETP.GT.AND P1, PT, R5, 8.50705917302346158658e+37, PT ;  /* 0x7e8000000500780b */ /* 0x000fda0003f24000 */
[----:B------:R-:W-:-:S06]  /*03b0*/  @P1 FMUL R5, R5, 0.25 ;  /* 0x3e80000005051820 */ /* 0x000fcc0000400000 */
[----:B------:R-:W1:Y:S01]  /*03c0*/  MUFU.RCP R5, R5 ;  /* 0x0000000500057308 */ /* 0x000e620000001000 */
[----:B------:R-:W-:Y:S01]  /*03d0*/  FSEL R8, R10, 1, P1 ;  /* 0x3f8000000a087808 */ /* 0x000fe20000800000 */
[----:B------:R2:W-:Y:S01]  /*03e0*/  @!P0 STG.E desc[UR4][R6.64], R12 ;  /* 0x0000000c06008986 */ /* 0x0005e2000c101904 */
[----:B0-----:R-:W-:-:S04]  /*03f0*/  IMAD.WIDE R2, R0, 0x4, R2 ;  /* 0x0000000400027825 */ /* 0x001fc800078e0202 */
[----:B-1----:R-:W-:Y:S01]  /*0400*/  FMUL R9, R5, R8 ;  /* 0x0000000805097220 */ /* 0x002fe20000400000 */
[----:B--2---:R-:W-:Y:S06]  /*0410*/  @P0 EXIT ;  /* 0x000000000000094d */ /* 0x004fec0003800000 */
[----:B------:R-:W-:Y:S01]  /*0420*/  STG.E desc[UR4][R2.64], R9 ;  /* 0x0000000902007986 */ /* 0x000fe2000c101904 */
[----:B------:R-:W-:Y:S05]  /*0430*/  EXIT ;  /* 0x000000000000794d */ /* 0x000fea0003800000 */
.L_x_0:
[----:B------:R-:W-:-:S00]  /*0440*/  BRA `(.L_x_0) ;  /* 0xfffffffc00fc7947 */ /* 0x000fc0000383ffff */
[----:B------:R-:W-:-:S00]  /*0450*/  NOP ;  /* 0x0000000000007918 */ /* 0x000fc00000000000 */
        /* <DEDUP_REMOVED lines=10> */
.L_x_1:


//--------------------- .nv.global.init           --------------------------
	.section	.nv.global.init,"aw",@progbits
.nv.global.init:
	.type		_$_str,@object
	.size		_$_str,(_$_str_$_2 - _$_str)
_$_str:
        /*0000*/ 	.byte	0x5f, 0x5f, 0x43, 0x55, 0x44, 0x41, 0x5f, 0x46, 0x54, 0x5a, 0x00
	.type		_$_str_$_2,@object
	.size		_$_str_$_2,(.L_1 - _$_str_$_2)
_$_str_$_2:
        /*000b*/ 	.byte	0x5f, 0x5f, 0x43, 0x55, 0x44, 0x41, 0x5f, 0x50, 0x52, 0x45, 0x43, 0x5f, 0x53, 0x51, 0x52, 0x54
        /*001b*/ 	.byte	0x00
.L_1:


//--------------------- .nv.constant0.triton_poi_fused__native_batch_norm_legit_no_training_convolution_sigmoid_1 --------------------------
	.section	.nv.constant0.triton_poi_fused__native_batch_norm_legit_no_training_convolution_sigmoid_1,"a",@progbits
	.sectionflags	@""
	.align	4
.nv.constant0.triton_poi_fused__native_batch_norm_legit_no_training_convolution_sigmoid_1:
	.zero		588
